//
// Generated by NVIDIA NVVM Compiler
//
// Compiler Build ID: CL-36424714
// Cuda compilation tools, release 13.0, V13.0.88
// Based on NVVM 20.0.0
//

.version 9.0
.target sm_100
.address_size 64

	// .globl	_Z14vectorSubtractPiS_S_i

.visible .entry _Z14vectorSubtractPiS_S_i(
	.param .u64 .ptr .align 1 _Z14vectorSubtractPiS_S_i_param_0,
	.param .u64 .ptr .align 1 _Z14vectorSubtractPiS_S_i_param_1,
	.param .u64 .ptr .align 1 _Z14vectorSubtractPiS_S_i_param_2,
	.param .u32 _Z14vectorSubtractPiS_S_i_param_3
)
{
	.reg .pred 	%p<2>;
	.reg .b32 	%r<9>;
	.reg .b64 	%rd<11>;

	ld.param.u64 	%rd1, [_Z14vectorSubtractPiS_S_i_param_0];
	ld.param.u64 	%rd2, [_Z14vectorSubtractPiS_S_i_param_1];
	ld.param.u64 	%rd3, [_Z14vectorSubtractPiS_S_i_param_2];
	ld.param.u32 	%r2, [_Z14vectorSubtractPiS_S_i_param_3];
	mov.u32 	%r3, %ctaid.x;
	mov.u32 	%r4, %ntid.x;
	mov.u32 	%r5, %tid.x;
	mad.lo.s32 	%r1, %r3, %r4, %r5;
	setp.ge.s32 	%p1, %r1, %r2;
	@%p1 bra 	$L__BB0_2;
	cvta.to.global.u64 	%rd4, %rd1;
	cvta.to.global.u64 	%rd5, %rd2;
	cvta.to.global.u64 	%rd6, %rd3;
	mul.wide.s32 	%rd7, %r1, 4;
	add.s64 	%rd8, %rd4, %rd7;
	ld.global.u32 	%r6, [%rd8];
	add.s64 	%rd9, %rd5, %rd7;
	ld.global.u32 	%r7, [%rd9];
	sub.s32 	%r8, %r6, %r7;
	add.s64 	%rd10, %rd6, %rd7;
	st.global.u32 	[%rd10], %r8;
$L__BB0_2:
	ret;

}


// ===== COMPILED SASS (sm_100) =====

	.target	sm_100

	.elftype	@"ET_EXEC"


//--------------------- .note.nv.tkinfo           --------------------------
	.section	.note.nv.tkinfo,"",@"SHT_NOTE"
	.sectionflags	@"SHF_NOTE_NV_TKINFO"
	.tkinfo
        /*0018*/ 	.word	0x00000002
        /*0030*/ 	.string	""
        /*0030*/ 	.string	"ptxas"
        /*0030*/ 	.string	"Cuda compilation tools, release 13.0, V13.0.88"
        /*0030*/ 	.string	"Build cuda_13.0.r13.0/compiler.36424714_0"
        /*0030*/ 	.string	"-arch sm_100 -m 64 "



//--------------------- .note.nv.cuinfo           --------------------------
	.section	.note.nv.cuinfo,"",@"SHT_NOTE"
	.sectionflags	@"SHF_NOTE_NV_CUINFO"
        /*0018*/ 	.short	0x0002
        /*001a*/ 	.short	0x0064
        /*001c*/ 	.short	0x0082
	.zero		2


//--------------------- .nv.info                  --------------------------
	.section	.nv.info,"",@"SHT_CUDA_INFO"
	.align	4


	//----- nvinfo : EIATTR_REGCOUNT
	.align		4
        /*0000*/ 	.byte	0x04, 0x2f
        /*0002*/ 	.short	(.L_1 - .L_0)
	.align		4
.L_0:
        /*0004*/ 	.word	index@(_Z14vectorSubtractPiS_S_i)
        /*0008*/ 	.word	0x0000000c


	//----- nvinfo : EIATTR_FRAME_SIZE
	.align		4
.L_1:
        /*000c*/ 	.byte	0x04, 0x11
        /*000e*/ 	.short	(.L_3 - .L_2)
	.align		4
.L_2:
        /*0010*/ 	.word	index@(_Z14vectorSubtractPiS_S_i)
        /*0014*/ 	.word	0x00000000


	//----- nvinfo : EIATTR_MIN_STACK_SIZE
	.align		4
.L_3:
        /*0018*/ 	.byte	0x04, 0x12
        /*001a*/ 	.short	(.L_5 - .L_4)
	.align		4
.L_4:
        /*001c*/ 	.word	index@(_Z14vectorSubtractPiS_S_i)
        /*0020*/ 	.word	0x00000000
.L_5:


//--------------------- .nv.compat                --------------------------
	.section	.nv.compat,"",@"SHT_CUDA_COMPAT_INFO"
	.align	4
        /*0000*/ 	.byte	0x02, 0x09, 0x00, 0x00, 0x02, 0x02, 0x01, 0x00, 0x02, 0x05, 0x05, 0x00, 0x03, 0x07, 0x01, 0x01
        /*0010*/ 	.byte	0x02, 0x03, 0x00, 0x00, 0x02, 0x06, 0x01, 0x00, 0x04, 0x0b, 0x08, 0x00, 0x09, 0x00, 0x00, 0x00
        /*0020*/ 	.byte	0x00, 0x00, 0x00, 0x00


//--------------------- .nv.info._Z14vectorSubtractPiS_S_i --------------------------
	.section	.nv.info._Z14vectorSubtractPiS_S_i,"",@"SHT_CUDA_INFO"
	.sectionflags	@""
	.align	4


	//----- nvinfo : EIATTR_CUDA_API_VERSION
	.align		4
        /*0000*/ 	.byte	0x04, 0x37
        /*0002*/ 	.short	(.L_7 - .L_6)
.L_6:
        /*0004*/ 	.word	0x00000082


	//----- nvinfo : EIATTR_KPARAM_INFO
	.align		4
.L_7:
        /*0008*/ 	.byte	0x04, 0x17
        /*000a*/ 	.short	(.L_9 - .L_8)
.L_8:
        /*000c*/ 	.word	0x00000000
        /*0010*/ 	.short	0x0003
        /*0012*/ 	.short	0x0018
        /*0014*/ 	.byte	0x00, 0xf0, 0x11, 0x00


	//----- nvinfo : EIATTR_KPARAM_INFO
	.align		4
.L_9:
        /*0018*/ 	.byte	0x04, 0x17
        /*001a*/ 	.short	(.L_11 - .L_10)
.L_10:
        /*001c*/ 	.word	0x00000000
        /*0020*/ 	.short	0x0002
        /*0022*/ 	.short	0x0010
        /*0024*/ 	.byte	0x00, 0xf5, 0x21, 0x00


	//----- nvinfo : EIATTR_KPARAM_INFO
	.align		4
.L_11:
        /*0028*/ 	.byte	0x04, 0x17
        /*002a*/ 	.short	(.L_13 - .L_12)
.L_12:
        /*002c*/ 	.word	0x00000000
        /*0030*/ 	.short	0x0001
        /*0032*/ 	.short	0x0008
        /*0034*/ 	.byte	0x00, 0xf5, 0x21, 0x00


	//----- nvinfo : EIATTR_KPARAM_INFO
	.align		4
.L_13:
        /*0038*/ 	.byte	0x04, 0x17
        /*003a*/ 	.short	(.L_15 - .L_14)
.L_14:
        /*003c*/ 	.word	0x00000000
        /*0040*/ 	.short	0x0000
        /*0042*/ 	.short	0x0000
        /*0044*/ 	.byte	0x00, 0xf5, 0x21, 0x00


	//----- nvinfo : EIATTR_SPARSE_MMA_MASK
	.align		4
.L_15:
        /*0048*/ 	.byte	0x03, 0x50
        /*004a*/ 	.short	0x0000


	//----- nvinfo : EIATTR_MAXREG_COUNT
	.align		4
        /*004c*/ 	.byte	0x03, 0x1b
        /*004e*/ 	.short	0x00ff


	//----- nvinfo : EIATTR_MERCURY_ISA_VERSION
	.align		4
        /*0050*/ 	.byte	0x03, 0x5f
        /*0052*/ 	.short	0x0101


	//----- nvinfo : EIATTR_VRC_CTA_INIT_COUNT
	.align		4
        /*0054*/ 	.byte	0x02, 0x4a
	.zero		1
	.zero		1


	//----- nvinfo : EIATTR_EXIT_INSTR_OFFSETS
	.align		4
        /*0058*/ 	.byte	0x04, 0x1c
        /*005a*/ 	.short	(.L_17 - .L_16)


	//   ....[0]....
.L_16:
        /*005c*/ 	.word	0x00000070


	//   ....[1]....
        /*0060*/ 	.word	0x00000130


	//----- nvinfo : EIATTR_CBANK_PARAM_SIZE
	.align		4
.L_17:
        /*0064*/ 	.byte	0x03, 0x19
        /*0066*/ 	.short	0x001c


	//----- nvinfo : EIATTR_PARAM_CBANK
	.align		4
        /*0068*/ 	.byte	0x04, 0x0a
        /*006a*/ 	.short	(.L_19 - .L_18)
	.align		4
.L_18:
        /*006c*/ 	.word	index@(.nv.constant0._Z14vectorSubtractPiS_S_i)
        /*0070*/ 	.short	0x0380
        /*0072*/ 	.short	0x001c


	//----- nvinfo : EIATTR_SW_WAR
	.align		4
.L_19:
        /*0074*/ 	.byte	0x04, 0x36
        /*0076*/ 	.short	(.L_21 - .L_20)
.L_20:
        /*0078*/ 	.word	0x00000008
.L_21:


//--------------------- .nv.callgraph             --------------------------
	.section	.nv.callgraph,"",@"SHT_CUDA_CALLGRAPH"
	.align	4
	.sectionentsize	8
	.align		4
        /*0000*/ 	.word	0x00000000
	.align		4
        /*0004*/ 	.word	0xffffffff
	.align		4
        /*0008*/ 	.word	0x00000000
	.align		4
        /*000c*/ 	.word	0xfffffffe
	.align		4
        /*0010*/ 	.word	0x00000000
	.align		4
        /*0014*/ 	.word	0xfffffffd
	.align		4
        /*0018*/ 	.word	0x00000000
	.align		4
        /*001c*/ 	.word	0xfffffffc


//--------------------- .text._Z14vectorSubtractPiS_S_i --------------------------
	.section	.text._Z14vectorSubtractPiS_S_i,"ax",@progbits
	.align	128
        .global         _Z14vectorSubtractPiS_S_i
        .type           _Z14vectorSubtractPiS_S_i,@function
        .size           _Z14vectorSubtractPiS_S_i,(.L_x_1 - _Z14vectorSubtractPiS_S_i)
        .other          _Z14vectorSubtractPiS_S_i,@"STO_CUDA_ENTRY STV_DEFAULT"
_Z14vectorSubtractPiS_S_i:
.text._Z14vectorSubtractPiS_S_i:
[----:B------:R-:W-:Y:S01]  /*0000*/  LDC R1, c[0x0][0x37c] ;  /* 0x0000df00ff017b82 */ /* 0x000fe20000000800 */
[----:B------:R-:W0:Y:S07]  /*0010*/  S2R R0, SR_TID.X ;  /* 0x0000000000007919 */ /* 0x000e2e0000002100 */
[----:B------:R-:W0:Y:S01]  /*0020*/  S2UR UR4, SR_CTAID.X ;  /* 0x00000000000479c3 */ /* 0x000e220000002500 */
[----:B------:R-:W1:Y:S07]  /*0030*/  LDCU UR5, c[0x0][0x398] ;  /* 0x00007300ff0577ac */ /* 0x000e6e0008000800 */
[----:B------:R-:W0:Y:S02]  /*0040*/  LDC R9, c[0x0][0x360] ;  /* 0x0000d800ff097b82 */ /* 0x000e240000000800 */
[----:B0-----:R-:W-:-:S05]  /*0050*/  IMAD R9, R9, UR4, R0 ;  /* 0x0000000409097c24 */ /* 0x001fca000f8e0200 */
[----:B-1----:R-:W-:-:S13]  /*0060*/  ISETP.GE.AND P0, PT, R9, UR5, PT ;  /* 0x0000000509007c0c */ /* 0x002fda000bf06270 */
[----:B------:R-:W-:Y:S05]  /*0070*/  @P0 EXIT ;  /* 0x000000000000094d */ /* 0x000fea0003800000 */
[----:B------:R-:W0:Y:S01]  /*0080*/  LDC.64 R2, c[0x0][0x380] ;  /* 0x0000e000ff027b82 */ /* 0x000e220000000a00 */
[----:B------:R-:W1:Y:S07]  /*0090*/  LDCU.64 UR4, c[0x0][0x358] ;  /* 0x00006b00ff0477ac */ /* 0x000e6e0008000a00 */
[----:B------:R-:W2:Y:S08]  /*00a0*/  LDC.64 R4, c[0x0][0x388] ;  /* 0x0000e200ff047b82 */ /* 0x000eb00000000a00 */
[----:B------:R-:W3:Y:S01]  /*00b0*/  LDC.64 R6, c[0x0][0x390] ;  /* 0x0000e400ff067b82 */ /* 0x000ee20000000a00 */
[----:B0-----:R-:W-:-:S06]  /*00c0*/  IMAD.WIDE R2, R9, 0x4, R2 ;  /* 0x0000000409027825 */ /* 0x001fcc00078e0202 */
[----:B-1----:R-:W4:Y:S01]  /*00d0*/  LDG.E R2, desc[UR4][R2.64] ;  /* 0x0000000402027981 */ /* 0x002f22000c1e1900 */
[----:B--2---:R-:W-:-:S06]  /*00e0*/  IMAD.WIDE R4, R9, 0x4, R4 ;  /* 0x0000000409047825 */ /* 0x004fcc00078e0204 */
[----:B------:R-:W4:Y:S01]  /*00f0*/  LDG.E R5, desc[UR4][R4.64] ;  /* 0x0000000404057981 */ /* 0x000f22000c1e1900 */
[----:B---3--:R-:W-:Y:S01]  /*0100*/  IMAD.WIDE R6, R9, 0x4, R6 ;  /* 0x0000000409067825 */ /* 0x008fe200078e0206 */
[----:B----4-:R-:W-:-:S05]  /*0110*/  IADD3 R9, PT, PT, R2, -R5, RZ ;  /* 0x8000000502097210 */ /* 0x010fca0007ffe0ff */
[----:B------:R-:W-:Y:S01]  /*0120*/  STG.E desc[UR4][R6.64], R9 ;  /* 0x0000000906007986 */ /* 0x000fe2000c101904 */
[----:B------:R-:W-:Y:S05]  /*0130*/  EXIT ;  /* 0x000000000000794d */ /* 0x000fea0003800000 */
.L_x_0:
[----:B------:R-:W-:-:S00]  /*0140*/  BRA `(.L_x_0) ;  /* 0xfffffffc00fc7947 */ /* 0x000fc0000383ffff */
[----:B------:R-:W-:-:S00]  /*0150*/  NOP ;  /* 0x0000000000007918 */ /* 0x000fc00000000000 */
        /* <DEDUP_REMOVED lines=10> */
.L_x_1:


//--------------------- .nv.shared.reserved.0     --------------------------
	.section	.nv.shared.reserved.0,"aw",@nobits
	.weak		__nv_reservedSMEM_offset_0_alias
	.size		__nv_reservedSMEM_offset_0_alias, 0, 64
	.other		__nv_reservedSMEM_offset_0_alias,@"STO_CUDA_RESERVED_SHARED STV_DEFAULT"
__nv_reservedSMEM_offset_0_alias:
	.zero		0
	.zero		64


//--------------------- .nv.constant0._Z14vectorSubtractPiS_S_i --------------------------
	.section	.nv.constant0._Z14vectorSubtractPiS_S_i,"a",@progbits
	.sectionflags	@""
	.align	4
.nv.constant0._Z14vectorSubtractPiS_S_i:
	.zero		924


//--------------------- SYMBOLS --------------------------

	.type		.nv.reservedSmem.offset0,@object
	.size		.nv.reservedSmem.offset0,0x4
